//
// Generated by NVIDIA NVVM Compiler
//
// Compiler Build ID: CL-36424714
// Cuda compilation tools, release 13.0, V13.0.88
// Based on NVVM 20.0.0
//

.version 9.0
.target sm_100
.address_size 64

	// .globl	_Z12simplestreamPdS_i

.visible .entry _Z12simplestreamPdS_i(
	.param .u64 .ptr .align 1 _Z12simplestreamPdS_i_param_0,
	.param .u64 .ptr .align 1 _Z12simplestreamPdS_i_param_1,
	.param .u32 _Z12simplestreamPdS_i_param_2
)
{
	.reg .pred 	%p<3>;
	.reg .b32 	%r<11>;
	.reg .b64 	%rd<8>;
	.reg .b64 	%fd<4>;

	ld.param.u64 	%rd3, [_Z12simplestreamPdS_i_param_0];
	ld.param.u64 	%rd4, [_Z12simplestreamPdS_i_param_1];
	ld.param.u32 	%r6, [_Z12simplestreamPdS_i_param_2];
	mov.u32 	%r7, %tid.x;
	mov.u32 	%r8, %ctaid.x;
	mov.u32 	%r1, %ntid.x;
	mad.lo.s32 	%r10, %r8, %r1, %r7;
	setp.ge.s32 	%p1, %r10, %r6;
	@%p1 bra 	$L__BB0_3;
	mov.u32 	%r9, %nctaid.x;
	mul.lo.s32 	%r3, %r1, %r9;
	cvta.to.global.u64 	%rd1, %rd4;
	cvta.to.global.u64 	%rd2, %rd3;
$L__BB0_2:
	mul.wide.s32 	%rd5, %r10, 8;
	add.s64 	%rd6, %rd1, %rd5;
	ld.global.f64 	%fd1, [%rd6];
	cvt.rn.f64.s32 	%fd2, %r10;
	add.f64 	%fd3, %fd1, %fd2;
	add.s64 	%rd7, %rd2, %rd5;
	st.global.f64 	[%rd7], %fd3;
	add.s32 	%r10, %r10, %r3;
	setp.lt.s32 	%p2, %r10, %r6;
	@%p2 bra 	$L__BB0_2;
$L__BB0_3:
	ret;

}


// ===== COMPILED SASS (sm_100) =====

	.target	sm_100

	.elftype	@"ET_EXEC"


//--------------------- .note.nv.tkinfo           --------------------------
	.section	.note.nv.tkinfo,"",@"SHT_NOTE"
	.sectionflags	@"SHF_NOTE_NV_TKINFO"
	.tkinfo
        /*0018*/ 	.word	0x00000002
        /*0030*/ 	.string	""
        /*0030*/ 	.string	"ptxas"
        /*0030*/ 	.string	"Cuda compilation tools, release 13.0, V13.0.88"
        /*0030*/ 	.string	"Build cuda_13.0.r13.0/compiler.36424714_0"
        /*0030*/ 	.string	"-arch sm_100 -m 64 "



//--------------------- .note.nv.cuinfo           --------------------------
	.section	.note.nv.cuinfo,"",@"SHT_NOTE"
	.sectionflags	@"SHF_NOTE_NV_CUINFO"
        /*0018*/ 	.short	0x0002
        /*001a*/ 	.short	0x0064
        /*001c*/ 	.short	0x0082
	.zero		2


//--------------------- .nv.info                  --------------------------
	.section	.nv.info,"",@"SHT_CUDA_INFO"
	.align	4


	//----- nvinfo : EIATTR_REGCOUNT
	.align		4
        /*0000*/ 	.byte	0x04, 0x2f
        /*0002*/ 	.short	(.L_1 - .L_0)
	.align		4
.L_0:
        /*0004*/ 	.word	index@(_Z12simplestreamPdS_i)
        /*0008*/ 	.word	0x00000010


	//----- nvinfo : EIATTR_FRAME_SIZE
	.align		4
.L_1:
        /*000c*/ 	.byte	0x04, 0x11
        /*000e*/ 	.short	(.L_3 - .L_2)
	.align		4
.L_2:
        /*0010*/ 	.word	index@(_Z12simplestreamPdS_i)
        /*0014*/ 	.word	0x00000000


	//----- nvinfo : EIATTR_MIN_STACK_SIZE
	.align		4
.L_3:
        /*0018*/ 	.byte	0x04, 0x12
        /*001a*/ 	.short	(.L_5 - .L_4)
	.align		4
.L_4:
        /*001c*/ 	.word	index@(_Z12simplestreamPdS_i)
        /*0020*/ 	.word	0x00000000
.L_5:


//--------------------- .nv.compat                --------------------------
	.section	.nv.compat,"",@"SHT_CUDA_COMPAT_INFO"
	.align	4
        /*0000*/ 	.byte	0x02, 0x09, 0x00, 0x00, 0x02, 0x02, 0x01, 0x00, 0x02, 0x05, 0x05, 0x00, 0x03, 0x07, 0x01, 0x01
        /*0010*/ 	.byte	0x02, 0x03, 0x00, 0x00, 0x02, 0x06, 0x01, 0x00, 0x04, 0x0b, 0x08, 0x00, 0x01, 0x00, 0x00, 0x00
        /*0020*/ 	.byte	0x00, 0x00, 0x00, 0x00


//--------------------- .nv.info._Z12simplestreamPdS_i --------------------------
	.section	.nv.info._Z12simplestreamPdS_i,"",@"SHT_CUDA_INFO"
	.sectionflags	@""
	.align	4


	//----- nvinfo : EIATTR_CUDA_API_VERSION
	.align		4
        /*0000*/ 	.byte	0x04, 0x37
        /*0002*/ 	.short	(.L_7 - .L_6)
.L_6:
        /*0004*/ 	.word	0x00000082


	//----- nvinfo : EIATTR_KPARAM_INFO
	.align		4
.L_7:
        /*0008*/ 	.byte	0x04, 0x17
        /*000a*/ 	.short	(.L_9 - .L_8)
.L_8:
        /*000c*/ 	.word	0x00000000
        /*0010*/ 	.short	0x0002
        /*0012*/ 	.short	0x0010
        /*0014*/ 	.byte	0x00, 0xf0, 0x11, 0x00


	//----- nvinfo : EIATTR_KPARAM_INFO
	.align		4
.L_9:
        /*0018*/ 	.byte	0x04, 0x17
        /*001a*/ 	.short	(.L_11 - .L_10)
.L_10:
        /*001c*/ 	.word	0x00000000
        /*0020*/ 	.short	0x0001
        /*0022*/ 	.short	0x0008
        /*0024*/ 	.byte	0x00, 0xf5, 0x21, 0x00


	//----- nvinfo : EIATTR_KPARAM_INFO
	.align		4
.L_11:
        /*0028*/ 	.byte	0x04, 0x17
        /*002a*/ 	.short	(.L_13 - .L_12)
.L_12:
        /*002c*/ 	.word	0x00000000
        /*0030*/ 	.short	0x0000
        /*0032*/ 	.short	0x0000
        /*0034*/ 	.byte	0x00, 0xf5, 0x21, 0x00


	//----- nvinfo : EIATTR_SPARSE_MMA_MASK
	.align		4
.L_13:
        /*0038*/ 	.byte	0x03, 0x50
        /*003a*/ 	.short	0x0000


	//----- nvinfo : EIATTR_MAXREG_COUNT
	.align		4
        /*003c*/ 	.byte	0x03, 0x1b
        /*003e*/ 	.short	0x00ff


	//----- nvinfo : EIATTR_MERCURY_ISA_VERSION
	.align		4
        /*0040*/ 	.byte	0x03, 0x5f
        /*0042*/ 	.short	0x0101


	//----- nvinfo : EIATTR_VRC_CTA_INIT_COUNT
	.align		4
        /*0044*/ 	.byte	0x02, 0x4a
	.zero		1
	.zero		1


	//----- nvinfo : EIATTR_EXIT_INSTR_OFFSETS
	.align		4
        /*0048*/ 	.byte	0x04, 0x1c
        /*004a*/ 	.short	(.L_15 - .L_14)


	//   ....[0]....
.L_14:
        /*004c*/ 	.word	0x00000070


	//   ....[1]....
        /*0050*/ 	.word	0x00000160


	//----- nvinfo : EIATTR_CRS_STACK_SIZE
	.align		4
.L_15:
        /*0054*/ 	.byte	0x04, 0x1e
        /*0056*/ 	.short	(.L_17 - .L_16)
.L_16:
        /*0058*/ 	.word	0x00000000


	//----- nvinfo : EIATTR_CBANK_PARAM_SIZE
	.align		4
.L_17:
        /*005c*/ 	.byte	0x03, 0x19
        /*005e*/ 	.short	0x0014


	//----- nvinfo : EIATTR_PARAM_CBANK
	.align		4
        /*0060*/ 	.byte	0x04, 0x0a
        /*0062*/ 	.short	(.L_19 - .L_18)
	.align		4
.L_18:
        /*0064*/ 	.word	index@(.nv.constant0._Z12simplestreamPdS_i)
        /*0068*/ 	.short	0x0380
        /*006a*/ 	.short	0x0014


	//----- nvinfo : EIATTR_SW_WAR
	.align		4
.L_19:
        /*006c*/ 	.byte	0x04, 0x36
        /*006e*/ 	.short	(.L_21 - .L_20)
.L_20:
        /*0070*/ 	.word	0x00000008
.L_21:


//--------------------- .nv.callgraph             --------------------------
	.section	.nv.callgraph,"",@"SHT_CUDA_CALLGRAPH"
	.align	4
	.sectionentsize	8
	.align		4
        /*0000*/ 	.word	0x00000000
	.align		4
        /*0004*/ 	.word	0xffffffff
	.align		4
        /*0008*/ 	.word	0x00000000
	.align		4
        /*000c*/ 	.word	0xfffffffe
	.align		4
        /*0010*/ 	.word	0x00000000
	.align		4
        /*0014*/ 	.word	0xfffffffd
	.align		4
        /*0018*/ 	.word	0x00000000
	.align		4
        /*001c*/ 	.word	0xfffffffc


//--------------------- .text._Z12simplestreamPdS_i --------------------------
	.section	.text._Z12simplestreamPdS_i,"ax",@progbits
	.align	128
        .global         _Z12simplestreamPdS_i
        .type           _Z12simplestreamPdS_i,@function
        .size           _Z12simplestreamPdS_i,(.L_x_2 - _Z12simplestreamPdS_i)
        .other          _Z12simplestreamPdS_i,@"STO_CUDA_ENTRY STV_DEFAULT"
_Z12simplestreamPdS_i:
.text._Z12simplestreamPdS_i:
[----:B------:R-:W-:Y:S01]  /*0000*/  LDC R1, c[0x0][0x37c] ;  /* 0x0000df00ff017b82 */ /* 0x000fe20000000800 */
[----:B------:R-:W0:Y:S07]  /*0010*/  S2R R0, SR_TID.X ;  /* 0x0000000000007919 */ /* 0x000e2e0000002100 */
[----:B------:R-:W0:Y:S01]  /*0020*/  S2UR UR4, SR_CTAID.X ;  /* 0x00000000000479c3 */ /* 0x000e220000002500 */
[----:B------:R-:W1:Y:S07]  /*0030*/  LDCU UR5, c[0x0][0x390] ;  /* 0x00007200ff0577ac */ /* 0x000e6e0008000800 */
[----:B------:R-:W0:Y:S02]  /*0040*/  LDC R13, c[0x0][0x360] ;  /* 0x0000d800ff0d7b82 */ /* 0x000e240000000800 */
[----:B0-----:R-:W-:-:S05]  /*0050*/  IMAD R0, R13, UR4, R0 ;  /* 0x000000040d007c24 */ /* 0x001fca000f8e0200 */
[----:B-1----:R-:W-:-:S13]  /*0060*/  ISETP.GE.AND P0, PT, R0, UR5, PT ;  /* 0x0000000500007c0c */ /* 0x002fda000bf06270 */
[----:B------:R-:W-:Y:S05]  /*0070*/  @P0 EXIT ;  /* 0x000000000000094d */ /* 0x000fea0003800000 */
[----:B------:R-:W0:Y:S01]  /*0080*/  LDC.64 R10, c[0x0][0x380] ;  /* 0x0000e000ff0a7b82 */ /* 0x000e220000000a00 */
[----:B------:R-:W1:Y:S01]  /*0090*/  LDCU UR4, c[0x0][0x370] ;  /* 0x00006e00ff0477ac */ /* 0x000e620008000800 */
[----:B------:R-:W2:Y:S06]  /*00a0*/  LDCU.64 UR6, c[0x0][0x358] ;  /* 0x00006b00ff0677ac */ /* 0x000eac0008000a00 */
[----:B------:R-:W3:Y:S01]  /*00b0*/  LDC.64 R8, c[0x0][0x388] ;  /* 0x0000e200ff087b82 */ /* 0x000ee20000000a00 */
[----:B-1----:R-:W-:-:S07]  /*00c0*/  IMAD R13, R13, UR4, RZ ;  /* 0x000000040d0d7c24 */ /* 0x002fce000f8e02ff */
.L_x_0:
[----:B---3--:R-:W-:-:S06]  /*00d0*/  IMAD.WIDE R2, R0, 0x8, R8 ;  /* 0x0000000800027825 */ /* 0x008fcc00078e0208 */
[----:B--2---:R-:W2:Y:S01]  /*00e0*/  LDG.E.64 R2, desc[UR6][R2.64] ;  /* 0x0000000602027981 */ /* 0x004ea2000c1e1b00 */
[----:B-1----:R1:W2:Y:S01]  /*00f0*/  I2F.F64 R4, R0 ;  /* 0x0000000000047312 */ /* 0x0022a20000201c00 */
[----:B0-----:R-:W-:Y:S01]  /*0100*/  IMAD.WIDE R6, R0, 0x8, R10 ;  /* 0x0000000800067825 */ /* 0x001fe200078e020a */
[----:B-1----:R-:W-:-:S04]  /*0110*/  IADD3 R0, PT, PT, R13, R0, RZ ;  /* 0x000000000d007210 */ /* 0x002fc80007ffe0ff */
[----:B------:R-:W-:Y:S01]  /*0120*/  ISETP.GE.AND P0, PT, R0, UR5, PT ;  /* 0x0000000500007c0c */ /* 0x000fe2000bf06270 */
[----:B--2---:R-:W-:-:S07]  /*0130*/  DADD R4, R2, R4 ;  /* 0x0000000002047229 */ /* 0x004fce0000000004 */
[----:B------:R1:W-:Y:S05]  /*0140*/  STG.E.64 desc[UR6][R6.64], R4 ;  /* 0x0000000406007986 */ /* 0x0003ea000c101b06 */
[----:B------:R-:W-:Y:S05]  /*0150*/  @!P0 BRA `(.L_x_0) ;  /* 0xfffffffc00dc8947 */ /* 0x000fea000383ffff */
[----:B------:R-:W-:Y:S05]  /*0160*/  EXIT ;  /* 0x000000000000794d */ /* 0x000fea0003800000 */
.L_x_1:
[----:B------:R-:W-:-:S00]  /*0170*/  BRA `(.L_x_1) ;  /* 0xfffffffc00fc7947 */ /* 0x000fc0000383ffff */
[----:B------:R-:W-:-:S00]  /*0180*/  NOP ;  /* 0x0000000000007918 */ /* 0x000fc00000000000 */
[----:B------:R-:W-:-:S00]  /*0190*/  NOP ;  /* 0x0000000000007918 */ /* 0x000fc00000000000 */
[----:B------:R-:W-:-:S00]  /*01a0*/  NOP ;  /* 0x0000000000007918 */ /* 0x000fc00000000000 */
[----:B------:R-:W-:-:S00]  /*01b0*/  NOP ;  /* 0x0000000000007918 */ /* 0x000fc00000000000 */
[----:B------:R-:W-:-:S00]  /*01c0*/  NOP ;  /* 0x0000000000007918 */ /* 0x000fc00000000000 */
[----:B------:R-:W-:-:S00]  /*01d0*/  NOP ;  /* 0x0000000000007918 */ /* 0x000fc00000000000 */
[----:B------:R-:W-:-:S00]  /*01e0*/  NOP ;  /* 0x0000000000007918 */ /* 0x000fc00000000000 */
[----:B------:R-:W-:-:S00]  /*01f0*/  NOP ;  /* 0x0000000000007918 */ /* 0x000fc00000000000 */
.L_x_2:


//--------------------- .nv.shared.reserved.0     --------------------------
	.section	.nv.shared.reserved.0,"aw",@nobits
	.weak		__nv_reservedSMEM_offset_0_alias
	.size		__nv_reservedSMEM_offset_0_alias, 0, 64
	.other		__nv_reservedSMEM_offset_0_alias,@"STO_CUDA_RESERVED_SHARED STV_DEFAULT"
__nv_reservedSMEM_offset_0_alias:
	.zero		0
	.zero		64


//--------------------- .nv.constant0._Z12simplestreamPdS_i --------------------------
	.section	.nv.constant0._Z12simplestreamPdS_i,"a",@progbits
	.sectionflags	@""
	.align	4
.nv.constant0._Z12simplestreamPdS_i:
	.zero		916


//--------------------- SYMBOLS --------------------------

	.type		.nv.reservedSmem.offset0,@object
	.size		.nv.reservedSmem.offset0,0x4
